//
// Generated by NVIDIA NVVM Compiler
//
// Compiler Build ID: CL-36424714
// Cuda compilation tools, release 13.0, V13.0.88
// Based on NVVM 20.0.0
//

.version 9.0
.target sm_100
.address_size 64

	// .globl	_Z7reversePiS_

.visible .entry _Z7reversePiS_(
	.param .u64 .ptr .align 1 _Z7reversePiS__param_0,
	.param .u64 .ptr .align 1 _Z7reversePiS__param_1
)
{
	.reg .b32 	%r<6>;
	.reg .b64 	%rd<9>;

	ld.param.u64 	%rd1, [_Z7reversePiS__param_0];
	ld.param.u64 	%rd2, [_Z7reversePiS__param_1];
	cvta.to.global.u64 	%rd3, %rd2;
	cvta.to.global.u64 	%rd4, %rd1;
	mov.u32 	%r1, %tid.x;
	mul.wide.u32 	%rd5, %r1, 4;
	add.s64 	%rd6, %rd4, %rd5;
	ld.global.u32 	%r2, [%rd6];
	mov.u32 	%r3, %ntid.x;
	not.b32 	%r4, %r1;
	add.s32 	%r5, %r3, %r4;
	mul.wide.u32 	%rd7, %r5, 4;
	add.s64 	%rd8, %rd3, %rd7;
	st.global.u32 	[%rd8], %r2;
	ret;

}


// ===== COMPILED SASS (sm_100) =====

	.target	sm_100

	.elftype	@"ET_EXEC"


//--------------------- .note.nv.tkinfo           --------------------------
	.section	.note.nv.tkinfo,"",@"SHT_NOTE"
	.sectionflags	@"SHF_NOTE_NV_TKINFO"
	.tkinfo
        /*0018*/ 	.word	0x00000002
        /*0030*/ 	.string	""
        /*0030*/ 	.string	"ptxas"
        /*0030*/ 	.string	"Cuda compilation tools, release 13.0, V13.0.88"
        /*0030*/ 	.string	"Build cuda_13.0.r13.0/compiler.36424714_0"
        /*0030*/ 	.string	"-arch sm_100 -m 64 "



//--------------------- .note.nv.cuinfo           --------------------------
	.section	.note.nv.cuinfo,"",@"SHT_NOTE"
	.sectionflags	@"SHF_NOTE_NV_CUINFO"
        /*0018*/ 	.short	0x0002
        /*001a*/ 	.short	0x0064
        /*001c*/ 	.short	0x0082
	.zero		2


//--------------------- .nv.info                  --------------------------
	.section	.nv.info,"",@"SHT_CUDA_INFO"
	.align	4


	//----- nvinfo : EIATTR_REGCOUNT
	.align		4
        /*0000*/ 	.byte	0x04, 0x2f
        /*0002*/ 	.short	(.L_1 - .L_0)
	.align		4
.L_0:
        /*0004*/ 	.word	index@(_Z7reversePiS_)
        /*0008*/ 	.word	0x0000000a


	//----- nvinfo : EIATTR_FRAME_SIZE
	.align		4
.L_1:
        /*000c*/ 	.byte	0x04, 0x11
        /*000e*/ 	.short	(.L_3 - .L_2)
	.align		4
.L_2:
        /*0010*/ 	.word	index@(_Z7reversePiS_)
        /*0014*/ 	.word	0x00000000


	//----- nvinfo : EIATTR_MIN_STACK_SIZE
	.align		4
.L_3:
        /*0018*/ 	.byte	0x04, 0x12
        /*001a*/ 	.short	(.L_5 - .L_4)
	.align		4
.L_4:
        /*001c*/ 	.word	index@(_Z7reversePiS_)
        /*0020*/ 	.word	0x00000000
.L_5:


//--------------------- .nv.compat                --------------------------
	.section	.nv.compat,"",@"SHT_CUDA_COMPAT_INFO"
	.align	4
        /*0000*/ 	.byte	0x02, 0x09, 0x00, 0x00, 0x02, 0x02, 0x01, 0x00, 0x02, 0x05, 0x05, 0x00, 0x03, 0x07, 0x01, 0x01
        /*0010*/ 	.byte	0x02, 0x03, 0x00, 0x00, 0x02, 0x06, 0x01, 0x00, 0x04, 0x0b, 0x08, 0x00, 0x09, 0x00, 0x00, 0x00
        /*0020*/ 	.byte	0x00, 0x00, 0x00, 0x00


//--------------------- .nv.info._Z7reversePiS_   --------------------------
	.section	.nv.info._Z7reversePiS_,"",@"SHT_CUDA_INFO"
	.sectionflags	@""
	.align	4


	//----- nvinfo : EIATTR_CUDA_API_VERSION
	.align		4
        /*0000*/ 	.byte	0x04, 0x37
        /*0002*/ 	.short	(.L_7 - .L_6)
.L_6:
        /*0004*/ 	.word	0x00000082


	//----- nvinfo : EIATTR_KPARAM_INFO
	.align		4
.L_7:
        /*0008*/ 	.byte	0x04, 0x17
        /*000a*/ 	.short	(.L_9 - .L_8)
.L_8:
        /*000c*/ 	.word	0x00000000
        /*0010*/ 	.short	0x0001
        /*0012*/ 	.short	0x0008
        /*0014*/ 	.byte	0x00, 0xf5, 0x21, 0x00


	//----- nvinfo : EIATTR_KPARAM_INFO
	.align		4
.L_9:
        /*0018*/ 	.byte	0x04, 0x17
        /*001a*/ 	.short	(.L_11 - .L_10)
.L_10:
        /*001c*/ 	.word	0x00000000
        /*0020*/ 	.short	0x0000
        /*0022*/ 	.short	0x0000
        /*0024*/ 	.byte	0x00, 0xf5, 0x21, 0x00


	//----- nvinfo : EIATTR_SPARSE_MMA_MASK
	.align		4
.L_11:
        /*0028*/ 	.byte	0x03, 0x50
        /*002a*/ 	.short	0x0000


	//----- nvinfo : EIATTR_MAXREG_COUNT
	.align		4
        /*002c*/ 	.byte	0x03, 0x1b
        /*002e*/ 	.short	0x00ff


	//----- nvinfo : EIATTR_MERCURY_ISA_VERSION
	.align		4
        /*0030*/ 	.byte	0x03, 0x5f
        /*0032*/ 	.short	0x0101


	//----- nvinfo : EIATTR_VRC_CTA_INIT_COUNT
	.align		4
        /*0034*/ 	.byte	0x02, 0x4a
	.zero		1
	.zero		1


	//----- nvinfo : EIATTR_EXIT_INSTR_OFFSETS
	.align		4
        /*0038*/ 	.byte	0x04, 0x1c
        /*003a*/ 	.short	(.L_13 - .L_12)


	//   ....[0]....
.L_12:
        /*003c*/ 	.word	0x000000c0


	//----- nvinfo : EIATTR_CBANK_PARAM_SIZE
	.align		4
.L_13:
        /*0040*/ 	.byte	0x03, 0x19
        /*0042*/ 	.short	0x0010


	//----- nvinfo : EIATTR_PARAM_CBANK
	.align		4
        /*0044*/ 	.byte	0x04, 0x0a
        /*0046*/ 	.short	(.L_15 - .L_14)
	.align		4
.L_14:
        /*0048*/ 	.word	index@(.nv.constant0._Z7reversePiS_)
        /*004c*/ 	.short	0x0380
        /*004e*/ 	.short	0x0010


	//----- nvinfo : EIATTR_SW_WAR
	.align		4
.L_15:
        /*0050*/ 	.byte	0x04, 0x36
        /*0052*/ 	.short	(.L_17 - .L_16)
.L_16:
        /*0054*/ 	.word	0x00000008
.L_17:


//--------------------- .nv.callgraph             --------------------------
	.section	.nv.callgraph,"",@"SHT_CUDA_CALLGRAPH"
	.align	4
	.sectionentsize	8
	.align		4
        /*0000*/ 	.word	0x00000000
	.align		4
        /*0004*/ 	.word	0xffffffff
	.align		4
        /*0008*/ 	.word	0x00000000
	.align		4
        /*000c*/ 	.word	0xfffffffe
	.align		4
        /*0010*/ 	.word	0x00000000
	.align		4
        /*0014*/ 	.word	0xfffffffd
	.align		4
        /*0018*/ 	.word	0x00000000
	.align		4
        /*001c*/ 	.word	0xfffffffc


//--------------------- .text._Z7reversePiS_      --------------------------
	.section	.text._Z7reversePiS_,"ax",@progbits
	.align	128
        .global         _Z7reversePiS_
        .type           _Z7reversePiS_,@function
        .size           _Z7reversePiS_,(.L_x_1 - _Z7reversePiS_)
        .other          _Z7reversePiS_,@"STO_CUDA_ENTRY STV_DEFAULT"
_Z7reversePiS_:
.text._Z7reversePiS_:
[----:B------:R-:W-:Y:S01]  /*0000*/  LDC R1, c[0x0][0x37c] ;  /* 0x0000df00ff017b82 */ /* 0x000fe20000000800 */
[----:B------:R-:W0:Y:S07]  /*0010*/  S2R R7, SR_TID.X ;  /* 0x0000000000077919 */ /* 0x000e2e0000002100 */
[----:B------:R-:W0:Y:S01]  /*0020*/  LDC.64 R2, c[0x0][0x380] ;  /* 0x0000e000ff027b82 */ /* 0x000e220000000a00 */
[----:B------:R-:W1:Y:S07]  /*0030*/  LDCU.64 UR4, c[0x0][0x358] ;  /* 0x00006b00ff0477ac */ /* 0x000e6e0008000a00 */
[----:B------:R-:W2:Y:S01]  /*0040*/  LDC.64 R4, c[0x0][0x388] ;  /* 0x0000e200ff047b82 */ /* 0x000ea20000000a00 */
[----:B0-----:R-:W-:-:S06]  /*0050*/  IMAD.WIDE.U32 R2, R7, 0x4, R2 ;  /* 0x0000000407027825 */ /* 0x001fcc00078e0002 */
[----:B-1----:R-:W3:Y:S01]  /*0060*/  LDG.E R3, desc[UR4][R2.64] ;  /* 0x0000000402037981 */ /* 0x002ee2000c1e1900 */
[----:B------:R-:W0:Y:S01]  /*0070*/  LDCU UR6, c[0x0][0x360] ;  /* 0x00006c00ff0677ac */ /* 0x000e220008000800 */
[----:B------:R-:W-:-:S04]  /*0080*/  LOP3.LUT R0, RZ, R7, RZ, 0x33, !PT ;  /* 0x00000007ff007212 */ /* 0x000fc800078e33ff */
[----:B0-----:R-:W-:-:S05]  /*0090*/  IADD3 R7, PT, PT, R0, UR6, RZ ;  /* 0x0000000600077c10 */ /* 0x001fca000fffe0ff */
[----:B--2---:R-:W-:-:S05]  /*00a0*/  IMAD.WIDE.U32 R4, R7, 0x4, R4 ;  /* 0x0000000407047825 */ /* 0x004fca00078e0004 */
[----:B---3--:R-:W-:Y:S01]  /*00b0*/  STG.E desc[UR4][R4.64], R3 ;  /* 0x0000000304007986 */ /* 0x008fe2000c101904 */
[----:B------:R-:W-:Y:S05]  /*00c0*/  EXIT ;  /* 0x000000000000794d */ /* 0x000fea0003800000 */
.L_x_0:
[----:B------:R-:W-:-:S00]  /*00d0*/  BRA `(.L_x_0) ;  /* 0xfffffffc00fc7947 */ /* 0x000fc0000383ffff */
[----:B------:R-:W-:-:S00]  /*00e0*/  NOP ;  /* 0x0000000000007918 */ /* 0x000fc00000000000 */
        /* <DEDUP_REMOVED lines=9> */
.L_x_1:


//--------------------- .nv.shared.reserved.0     --------------------------
	.section	.nv.shared.reserved.0,"aw",@nobits
	.weak		__nv_reservedSMEM_offset_0_alias
	.size		__nv_reservedSMEM_offset_0_alias, 0, 64
	.other		__nv_reservedSMEM_offset_0_alias,@"STO_CUDA_RESERVED_SHARED STV_DEFAULT"
__nv_reservedSMEM_offset_0_alias:
	.zero		0
	.zero		64


//--------------------- .nv.constant0._Z7reversePiS_ --------------------------
	.section	.nv.constant0._Z7reversePiS_,"a",@progbits
	.sectionflags	@""
	.align	4
.nv.constant0._Z7reversePiS_:
	.zero		912


//--------------------- SYMBOLS --------------------------

	.type		.nv.reservedSmem.offset0,@object
	.size		.nv.reservedSmem.offset0,0x4
